//
// Generated by NVIDIA NVVM Compiler
//
// Compiler Build ID: CL-36424714
// Cuda compilation tools, release 13.0, V13.0.88
// Based on NVVM 20.0.0
//

.version 9.0
.target sm_100
.address_size 64

	// .globl	_Z7dummy_dIfEvPT_

.visible .entry _Z7dummy_dIfEvPT_(
	.param .u64 .ptr .align 1 _Z7dummy_dIfEvPT__param_0
)
{
	.reg .b32 	%r<2>;
	.reg .b32 	%f<2>;
	.reg .b64 	%rd<5>;
	.reg .b64 	%fd<3>;

	ld.param.u64 	%rd1, [_Z7dummy_dIfEvPT__param_0];
	cvta.to.global.u64 	%rd2, %rd1;
	mov.u32 	%r1, %tid.x;
	cvt.rn.f64.u32 	%fd1, %r1;
	fma.rn.f64 	%fd2, %fd1, 0d40286B851EB851EC, 0d407411F7CED91687;
	cvt.rn.f32.f64 	%f1, %fd2;
	mul.wide.u32 	%rd3, %r1, 4;
	add.s64 	%rd4, %rd2, %rd3;
	st.global.f32 	[%rd4], %f1;
	ret;

}


// ===== COMPILED SASS (sm_100) =====

	.target	sm_100

	.elftype	@"ET_EXEC"


//--------------------- .note.nv.tkinfo           --------------------------
	.section	.note.nv.tkinfo,"",@"SHT_NOTE"
	.sectionflags	@"SHF_NOTE_NV_TKINFO"
	.tkinfo
        /*0018*/ 	.word	0x00000002
        /*0030*/ 	.string	""
        /*0030*/ 	.string	"ptxas"
        /*0030*/ 	.string	"Cuda compilation tools, release 13.0, V13.0.88"
        /*0030*/ 	.string	"Build cuda_13.0.r13.0/compiler.36424714_0"
        /*0030*/ 	.string	"-arch sm_100 -m 64 "



//--------------------- .note.nv.cuinfo           --------------------------
	.section	.note.nv.cuinfo,"",@"SHT_NOTE"
	.sectionflags	@"SHF_NOTE_NV_CUINFO"
        /*0018*/ 	.short	0x0002
        /*001a*/ 	.short	0x0064
        /*001c*/ 	.short	0x0082
	.zero		2


//--------------------- .nv.info                  --------------------------
	.section	.nv.info,"",@"SHT_CUDA_INFO"
	.align	4


	//----- nvinfo : EIATTR_REGCOUNT
	.align		4
        /*0000*/ 	.byte	0x04, 0x2f
        /*0002*/ 	.short	(.L_1 - .L_0)
	.align		4
.L_0:
        /*0004*/ 	.word	index@(_Z7dummy_dIfEvPT_)
        /*0008*/ 	.word	0x0000000c


	//----- nvinfo : EIATTR_FRAME_SIZE
	.align		4
.L_1:
        /*000c*/ 	.byte	0x04, 0x11
        /*000e*/ 	.short	(.L_3 - .L_2)
	.align		4
.L_2:
        /*0010*/ 	.word	index@(_Z7dummy_dIfEvPT_)
        /*0014*/ 	.word	0x00000000


	//----- nvinfo : EIATTR_MIN_STACK_SIZE
	.align		4
.L_3:
        /*0018*/ 	.byte	0x04, 0x12
        /*001a*/ 	.short	(.L_5 - .L_4)
	.align		4
.L_4:
        /*001c*/ 	.word	index@(_Z7dummy_dIfEvPT_)
        /*0020*/ 	.word	0x00000000
.L_5:


//--------------------- .nv.compat                --------------------------
	.section	.nv.compat,"",@"SHT_CUDA_COMPAT_INFO"
	.align	4
        /*0000*/ 	.byte	0x02, 0x09, 0x00, 0x00, 0x02, 0x02, 0x01, 0x00, 0x02, 0x05, 0x05, 0x00, 0x03, 0x07, 0x01, 0x01
        /*0010*/ 	.byte	0x02, 0x03, 0x00, 0x00, 0x02, 0x06, 0x01, 0x00, 0x04, 0x0b, 0x08, 0x00, 0x01, 0x00, 0x00, 0x00
        /*0020*/ 	.byte	0x00, 0x00, 0x00, 0x00


//--------------------- .nv.info._Z7dummy_dIfEvPT_ --------------------------
	.section	.nv.info._Z7dummy_dIfEvPT_,"",@"SHT_CUDA_INFO"
	.sectionflags	@""
	.align	4


	//----- nvinfo : EIATTR_CUDA_API_VERSION
	.align		4
        /*0000*/ 	.byte	0x04, 0x37
        /*0002*/ 	.short	(.L_7 - .L_6)
.L_6:
        /*0004*/ 	.word	0x00000082


	//----- nvinfo : EIATTR_KPARAM_INFO
	.align		4
.L_7:
        /*0008*/ 	.byte	0x04, 0x17
        /*000a*/ 	.short	(.L_9 - .L_8)
.L_8:
        /*000c*/ 	.word	0x00000000
        /*0010*/ 	.short	0x0000
        /*0012*/ 	.short	0x0000
        /*0014*/ 	.byte	0x00, 0xf5, 0x21, 0x00


	//----- nvinfo : EIATTR_SPARSE_MMA_MASK
	.align		4
.L_9:
        /*0018*/ 	.byte	0x03, 0x50
        /*001a*/ 	.short	0x0000


	//----- nvinfo : EIATTR_MAXREG_COUNT
	.align		4
        /*001c*/ 	.byte	0x03, 0x1b
        /*001e*/ 	.short	0x00ff


	//----- nvinfo : EIATTR_MERCURY_ISA_VERSION
	.align		4
        /*0020*/ 	.byte	0x03, 0x5f
        /*0022*/ 	.short	0x0101


	//----- nvinfo : EIATTR_VRC_CTA_INIT_COUNT
	.align		4
        /*0024*/ 	.byte	0x02, 0x4a
	.zero		1
	.zero		1


	//----- nvinfo : EIATTR_EXIT_INSTR_OFFSETS
	.align		4
        /*0028*/ 	.byte	0x04, 0x1c
        /*002a*/ 	.short	(.L_11 - .L_10)


	//   ....[0]....
.L_10:
        /*002c*/ 	.word	0x000000d0


	//----- nvinfo : EIATTR_CBANK_PARAM_SIZE
	.align		4
.L_11:
        /*0030*/ 	.byte	0x03, 0x19
        /*0032*/ 	.short	0x0008


	//----- nvinfo : EIATTR_PARAM_CBANK
	.align		4
        /*0034*/ 	.byte	0x04, 0x0a
        /*0036*/ 	.short	(.L_13 - .L_12)
	.align		4
.L_12:
        /*0038*/ 	.word	index@(.nv.constant0._Z7dummy_dIfEvPT_)
        /*003c*/ 	.short	0x0380
        /*003e*/ 	.short	0x0008


	//----- nvinfo : EIATTR_SW_WAR
	.align		4
.L_13:
        /*0040*/ 	.byte	0x04, 0x36
        /*0042*/ 	.short	(.L_15 - .L_14)
.L_14:
        /*0044*/ 	.word	0x00000008
.L_15:


//--------------------- .nv.callgraph             --------------------------
	.section	.nv.callgraph,"",@"SHT_CUDA_CALLGRAPH"
	.align	4
	.sectionentsize	8
	.align		4
        /*0000*/ 	.word	0x00000000
	.align		4
        /*0004*/ 	.word	0xffffffff
	.align		4
        /*0008*/ 	.word	0x00000000
	.align		4
        /*000c*/ 	.word	0xfffffffe
	.align		4
        /*0010*/ 	.word	0x00000000
	.align		4
        /*0014*/ 	.word	0xfffffffd
	.align		4
        /*0018*/ 	.word	0x00000000
	.align		4
        /*001c*/ 	.word	0xfffffffc


//--------------------- .text._Z7dummy_dIfEvPT_   --------------------------
	.section	.text._Z7dummy_dIfEvPT_,"ax",@progbits
	.align	128
        .global         _Z7dummy_dIfEvPT_
        .type           _Z7dummy_dIfEvPT_,@function
        .size           _Z7dummy_dIfEvPT_,(.L_x_1 - _Z7dummy_dIfEvPT_)
        .other          _Z7dummy_dIfEvPT_,@"STO_CUDA_ENTRY STV_DEFAULT"
_Z7dummy_dIfEvPT_:
.text._Z7dummy_dIfEvPT_:
[----:B------:R-:W-:Y:S01]  /*0000*/  LDC R1, c[0x0][0x37c] ;  /* 0x0000df00ff017b82 */ /* 0x000fe20000000800 */
[----:B------:R-:W0:Y:S01]  /*0010*/  S2R R9, SR_TID.X ;  /* 0x0000000000097919 */ /* 0x000e220000002100 */
[----:B------:R-:W-:Y:S01]  /*0020*/  HFMA2 R4, -RZ, RZ, -27.390625, 0.00159358978271484375 ;  /* 0xced91687ff047431 */ /* 0x000fe200000001ff */
[----:B------:R-:W-:-:S05]  /*0030*/  MOV R5, 0x407411f7 ;  /* 0x407411f700057802 */ /* 0x000fca0000000f00 */
[----:B------:R-:W1:Y:S01]  /*0040*/  LDC.64 R6, c[0x0][0x380] ;  /* 0x0000e000ff067b82 */ /* 0x000e620000000a00 */
[----:B------:R-:W-:Y:S01]  /*0050*/  UMOV UR4, 0x1eb851ec ;  /* 0x1eb851ec00047882 */ /* 0x000fe20000000000 */
[----:B------:R-:W-:Y:S01]  /*0060*/  UMOV UR5, 0x40286b85 ;  /* 0x40286b8500057882 */ /* 0x000fe20000000000 */
[----:B0-----:R-:W0:Y:S02]  /*0070*/  I2F.F64.U32 R2, R9 ;  /* 0x0000000900027312 */ /* 0x001e240000201800 */
[----:B0-----:R-:W-:Y:S01]  /*0080*/  DFMA R2, R2, UR4, R4 ;  /* 0x0000000402027c2b */ /* 0x001fe20008000004 */
[----:B------:R-:W0:Y:S01]  /*0090*/  LDCU.64 UR4, c[0x0][0x358] ;  /* 0x00006b00ff0477ac */ /* 0x000e220008000a00 */
[----:B-1----:R-:W-:-:S08]  /*00a0*/  IMAD.WIDE.U32 R4, R9, 0x4, R6 ;  /* 0x0000000409047825 */ /* 0x002fd000078e0006 */
[----:B------:R-:W0:Y:S02]  /*00b0*/  F2F.F32.F64 R3, R2 ;  /* 0x0000000200037310 */ /* 0x000e240000301000 */
[----:B0-----:R-:W-:Y:S01]  /*00c0*/  STG.E desc[UR4][R4.64], R3 ;  /* 0x0000000304007986 */ /* 0x001fe2000c101904 */
[----:B------:R-:W-:Y:S05]  /*00d0*/  EXIT ;  /* 0x000000000000794d */ /* 0x000fea0003800000 */
.L_x_0:
[----:B------:R-:W-:-:S00]  /*00e0*/  BRA `(.L_x_0) ;  /* 0xfffffffc00fc7947 */ /* 0x000fc0000383ffff */
[----:B------:R-:W-:-:S00]  /*00f0*/  NOP ;  /* 0x0000000000007918 */ /* 0x000fc00000000000 */
        /* <DEDUP_REMOVED lines=8> */
.L_x_1:


//--------------------- .nv.shared.reserved.0     --------------------------
	.section	.nv.shared.reserved.0,"aw",@nobits
	.weak		__nv_reservedSMEM_offset_0_alias
	.size		__nv_reservedSMEM_offset_0_alias, 0, 64
	.other		__nv_reservedSMEM_offset_0_alias,@"STO_CUDA_RESERVED_SHARED STV_DEFAULT"
__nv_reservedSMEM_offset_0_alias:
	.zero		0
	.zero		64


//--------------------- .nv.constant0._Z7dummy_dIfEvPT_ --------------------------
	.section	.nv.constant0._Z7dummy_dIfEvPT_,"a",@progbits
	.sectionflags	@""
	.align	4
.nv.constant0._Z7dummy_dIfEvPT_:
	.zero		904


//--------------------- SYMBOLS --------------------------

	.type		.nv.reservedSmem.offset0,@object
	.size		.nv.reservedSmem.offset0,0x4
